//
// Generated by NVIDIA NVVM Compiler
//
// Compiler Build ID: CL-36424714
// Cuda compilation tools, release 13.0, V13.0.88
// Based on NVVM 20.0.0
//

.version 9.0
.target sm_100
.address_size 64

	// .globl	_Z16PiEstSingleBlocklPd
// _ZZ16PiEstSingleBlocklPdE1p has been demoted

.visible .entry _Z16PiEstSingleBlocklPd(
	.param .u64 _Z16PiEstSingleBlocklPd_param_0,
	.param .u64 .ptr .align 1 _Z16PiEstSingleBlocklPd_param_1
)
{
	.reg .pred 	%p<12>;
	.reg .b32 	%r<16>;
	.reg .b64 	%rd<35>;
	.reg .b64 	%fd<54>;
	// demoted variable
	.shared .align 8 .b8 _ZZ16PiEstSingleBlocklPdE1p[8192];
	ld.param.u64 	%rd17, [_Z16PiEstSingleBlocklPd_param_0];
	ld.param.u64 	%rd18, [_Z16PiEstSingleBlocklPd_param_1];
	mov.u32 	%r1, %tid.x;
	mov.u32 	%r15, %ntid.x;
	cvt.rn.f64.s64 	%fd10, %rd17;
	rcp.rn.f64 	%fd1, %fd10;
	add.s32 	%r6, %r1, 1;
	cvt.u64.u32 	%rd33, %r6;
	setp.lt.s64 	%p1, %rd17, %rd33;
	mov.f64 	%fd53, 0d0000000000000000;
	@%p1 bra 	$L__BB0_9;
	cvt.u64.u32 	%rd2, %r15;
	add.s32 	%r7, %r1, %r15;
	cvt.u64.u32 	%rd19, %r7;
	max.u64 	%rd20, %rd17, %rd19;
	setp.gt.u64 	%p2, %rd17, %rd19;
	selp.u64 	%rd3, 1, 0, %p2;
	add.s64 	%rd21, %rd3, %rd19;
	sub.s64 	%rd4, %rd20, %rd21;
	and.b64  	%rd22, %rd4, -4294967296;
	setp.ne.s64 	%p3, %rd22, 0;
	@%p3 bra 	$L__BB0_3;
	cvt.u32.u64 	%r8, %rd2;
	cvt.u32.u64 	%r9, %rd4;
	div.u32 	%r10, %r9, %r8;
	cvt.u64.u32 	%rd30, %r10;
	bra.uni 	$L__BB0_4;
$L__BB0_3:
	div.u64 	%rd30, %rd4, %rd2;
$L__BB0_4:
	add.s64 	%rd8, %rd30, %rd3;
	and.b64  	%rd23, %rd8, 3;
	setp.eq.s64 	%p4, %rd23, 3;
	mov.f64 	%fd53, 0d0000000000000000;
	@%p4 bra 	$L__BB0_7;
	add.s64 	%rd24, %rd8, 1;
	and.b64  	%rd25, %rd24, 3;
	neg.s64 	%rd31, %rd25;
	mov.f64 	%fd53, 0d0000000000000000;
$L__BB0_6:
	.pragma "nounroll";
	cvt.rn.f64.u64 	%fd14, %rd33;
	add.f64 	%fd15, %fd14, 0dBFE0000000000000;
	mul.f64 	%fd16, %fd1, %fd15;
	fma.rn.f64 	%fd17, %fd16, %fd16, 0d3FF0000000000000;
	mov.f64 	%fd18, 0d4010000000000000;
	div.rn.f64 	%fd19, %fd18, %fd17;
	add.f64 	%fd53, %fd53, %fd19;
	add.s64 	%rd33, %rd33, %rd2;
	add.s64 	%rd31, %rd31, 1;
	setp.ne.s64 	%p5, %rd31, 0;
	@%p5 bra 	$L__BB0_6;
$L__BB0_7:
	setp.lt.u64 	%p6, %rd8, 3;
	@%p6 bra 	$L__BB0_9;
$L__BB0_8:
	cvt.rn.f64.u64 	%fd20, %rd33;
	add.f64 	%fd21, %fd20, 0dBFE0000000000000;
	mul.f64 	%fd22, %fd1, %fd21;
	fma.rn.f64 	%fd23, %fd22, %fd22, 0d3FF0000000000000;
	mov.f64 	%fd24, 0d4010000000000000;
	div.rn.f64 	%fd25, %fd24, %fd23;
	add.f64 	%fd26, %fd53, %fd25;
	add.s64 	%rd26, %rd33, %rd2;
	cvt.rn.f64.u64 	%fd27, %rd26;
	add.f64 	%fd28, %fd27, 0dBFE0000000000000;
	mul.f64 	%fd29, %fd1, %fd28;
	fma.rn.f64 	%fd30, %fd29, %fd29, 0d3FF0000000000000;
	div.rn.f64 	%fd31, %fd24, %fd30;
	add.f64 	%fd32, %fd26, %fd31;
	add.s64 	%rd27, %rd26, %rd2;
	cvt.rn.f64.u64 	%fd33, %rd27;
	add.f64 	%fd34, %fd33, 0dBFE0000000000000;
	mul.f64 	%fd35, %fd1, %fd34;
	fma.rn.f64 	%fd36, %fd35, %fd35, 0d3FF0000000000000;
	div.rn.f64 	%fd37, %fd24, %fd36;
	add.f64 	%fd38, %fd32, %fd37;
	add.s64 	%rd28, %rd27, %rd2;
	cvt.rn.f64.u64 	%fd39, %rd28;
	add.f64 	%fd40, %fd39, 0dBFE0000000000000;
	mul.f64 	%fd41, %fd1, %fd40;
	fma.rn.f64 	%fd42, %fd41, %fd41, 0d3FF0000000000000;
	div.rn.f64 	%fd43, %fd24, %fd42;
	add.f64 	%fd53, %fd38, %fd43;
	add.s64 	%rd33, %rd28, %rd2;
	setp.le.s64 	%p7, %rd33, %rd17;
	@%p7 bra 	$L__BB0_8;
$L__BB0_9:
	mul.f64 	%fd44, %fd1, %fd53;
	shl.b32 	%r11, %r1, 3;
	mov.u32 	%r12, _ZZ16PiEstSingleBlocklPdE1p;
	add.s32 	%r3, %r12, %r11;
	st.shared.f64 	[%r3], %fd44;
	bar.sync 	0;
	setp.lt.u32 	%p8, %r15, 2;
	@%p8 bra 	$L__BB0_13;
$L__BB0_10:
	shr.u32 	%r5, %r15, 1;
	setp.ge.u32 	%p9, %r1, %r5;
	@%p9 bra 	$L__BB0_12;
	shl.b32 	%r13, %r5, 3;
	add.s32 	%r14, %r3, %r13;
	ld.shared.f64 	%fd45, [%r14];
	ld.shared.f64 	%fd46, [%r3];
	add.f64 	%fd47, %fd45, %fd46;
	st.shared.f64 	[%r3], %fd47;
$L__BB0_12:
	bar.sync 	0;
	setp.gt.u32 	%p10, %r15, 3;
	mov.u32 	%r15, %r5;
	@%p10 bra 	$L__BB0_10;
$L__BB0_13:
	setp.ne.s32 	%p11, %r1, 0;
	@%p11 bra 	$L__BB0_15;
	ld.shared.f64 	%fd48, [_ZZ16PiEstSingleBlocklPdE1p];
	cvta.to.global.u64 	%rd29, %rd18;
	st.global.f64 	[%rd29], %fd48;
$L__BB0_15:
	ret;

}


// ===== COMPILED SASS (sm_100) =====

	.target	sm_100

	.elftype	@"ET_EXEC"


//--------------------- .note.nv.tkinfo           --------------------------
	.section	.note.nv.tkinfo,"",@"SHT_NOTE"
	.sectionflags	@"SHF_NOTE_NV_TKINFO"
	.tkinfo
        /*0018*/ 	.word	0x00000002
        /*0030*/ 	.string	""
        /*0030*/ 	.string	"ptxas"
        /*0030*/ 	.string	"Cuda compilation tools, release 13.0, V13.0.88"
        /*0030*/ 	.string	"Build cuda_13.0.r13.0/compiler.36424714_0"
        /*0030*/ 	.string	"-arch sm_100 -m 64 "



//--------------------- .note.nv.cuinfo           --------------------------
	.section	.note.nv.cuinfo,"",@"SHT_NOTE"
	.sectionflags	@"SHF_NOTE_NV_CUINFO"
        /*0018*/ 	.short	0x0002
        /*001a*/ 	.short	0x0064
        /*001c*/ 	.short	0x0082
	.zero		2


//--------------------- .nv.info                  --------------------------
	.section	.nv.info,"",@"SHT_CUDA_INFO"
	.align	4


	//----- nvinfo : EIATTR_REGCOUNT
	.align		4
        /*0000*/ 	.byte	0x04, 0x2f
        /*0002*/ 	.short	(.L_1 - .L_0)
	.align		4
.L_0:
        /*0004*/ 	.word	index@(_Z16PiEstSingleBlocklPd)
        /*0008*/ 	.word	0x00000023


	//----- nvinfo : EIATTR_FRAME_SIZE
	.align		4
.L_1:
        /*000c*/ 	.byte	0x04, 0x11
        /*000e*/ 	.short	(.L_3 - .L_2)
	.align		4
.L_2:
        /*0010*/ 	.word	index@($__internal_2_$__cuda_sm20_div_u64)
        /*0014*/ 	.word	0x00000000


	//----- nvinfo : EIATTR_FRAME_SIZE
	.align		4
.L_3:
        /*0018*/ 	.byte	0x04, 0x11
        /*001a*/ 	.short	(.L_5 - .L_4)
	.align		4
.L_4:
        /*001c*/ 	.word	index@($__internal_1_$__cuda_sm20_div_rn_f64_full)
        /*0020*/ 	.word	0x00000000


	//----- nvinfo : EIATTR_FRAME_SIZE
	.align		4
.L_5:
        /*0024*/ 	.byte	0x04, 0x11
        /*0026*/ 	.short	(.L_7 - .L_6)
	.align		4
.L_6:
        /*0028*/ 	.word	index@($__internal_0_$__cuda_sm20_dblrcp_rn_slowpath_v3)
        /*002c*/ 	.word	0x00000000


	//----- nvinfo : EIATTR_FRAME_SIZE
	.align		4
.L_7:
        /*0030*/ 	.byte	0x04, 0x11
        /*0032*/ 	.short	(.L_9 - .L_8)
	.align		4
.L_8:
        /*0034*/ 	.word	index@(_Z16PiEstSingleBlocklPd)
        /*0038*/ 	.word	0x00000000


	//----- nvinfo : EIATTR_MIN_STACK_SIZE
	.align		4
.L_9:
        /*003c*/ 	.byte	0x04, 0x12
        /*003e*/ 	.short	(.L_11 - .L_10)
	.align		4
.L_10:
        /*0040*/ 	.word	index@(_Z16PiEstSingleBlocklPd)
        /*0044*/ 	.word	0x00000000
.L_11:


//--------------------- .nv.compat                --------------------------
	.section	.nv.compat,"",@"SHT_CUDA_COMPAT_INFO"
	.align	4
        /*0000*/ 	.byte	0x02, 0x09, 0x00, 0x00, 0x02, 0x02, 0x01, 0x00, 0x02, 0x05, 0x05, 0x00, 0x03, 0x07, 0x01, 0x01
        /*0010*/ 	.byte	0x02, 0x03, 0x00, 0x00, 0x02, 0x06, 0x01, 0x00, 0x04, 0x0b, 0x08, 0x00, 0x01, 0x00, 0x00, 0x00
        /*0020*/ 	.byte	0x00, 0x00, 0x00, 0x00


//--------------------- .nv.info._Z16PiEstSingleBlocklPd --------------------------
	.section	.nv.info._Z16PiEstSingleBlocklPd,"",@"SHT_CUDA_INFO"
	.sectionflags	@""
	.align	4


	//----- nvinfo : EIATTR_CUDA_API_VERSION
	.align		4
        /*0000*/ 	.byte	0x04, 0x37
        /*0002*/ 	.short	(.L_13 - .L_12)
.L_12:
        /*0004*/ 	.word	0x00000082


	//----- nvinfo : EIATTR_KPARAM_INFO
	.align		4
.L_13:
        /*0008*/ 	.byte	0x04, 0x17
        /*000a*/ 	.short	(.L_15 - .L_14)
.L_14:
        /*000c*/ 	.word	0x00000000
        /*0010*/ 	.short	0x0001
        /*0012*/ 	.short	0x0008
        /*0014*/ 	.byte	0x00, 0xf5, 0x21, 0x00


	//----- nvinfo : EIATTR_KPARAM_INFO
	.align		4
.L_15:
        /*0018*/ 	.byte	0x04, 0x17
        /*001a*/ 	.short	(.L_17 - .L_16)
.L_16:
        /*001c*/ 	.word	0x00000000
        /*0020*/ 	.short	0x0000
        /*0022*/ 	.short	0x0000
        /*0024*/ 	.byte	0x00, 0xf0, 0x21, 0x00


	//----- nvinfo : EIATTR_SPARSE_MMA_MASK
	.align		4
.L_17:
        /*0028*/ 	.byte	0x03, 0x50
        /*002a*/ 	.short	0x0000


	//----- nvinfo : EIATTR_MAXREG_COUNT
	.align		4
        /*002c*/ 	.byte	0x03, 0x1b
        /*002e*/ 	.short	0x00ff


	//----- nvinfo : EIATTR_NUM_BARRIERS
	.align		4
        /*0030*/ 	.byte	0x02, 0x4c
        /*0032*/ 	.byte	0x01
	.zero		1


	//----- nvinfo : EIATTR_MERCURY_ISA_VERSION
	.align		4
        /*0034*/ 	.byte	0x03, 0x5f
        /*0036*/ 	.short	0x0101


	//----- nvinfo : EIATTR_VRC_CTA_INIT_COUNT
	.align		4
        /*0038*/ 	.byte	0x02, 0x4a
	.zero		1
	.zero		1


	//----- nvinfo : EIATTR_EXIT_INSTR_OFFSETS
	.align		4
        /*003c*/ 	.byte	0x04, 0x1c
        /*003e*/ 	.short	(.L_19 - .L_18)


	//   ....[0]....
.L_18:
        /*0040*/ 	.word	0x00000f00


	//   ....[1]....
        /*0044*/ 	.word	0x00000f80


	//----- nvinfo : EIATTR_CRS_STACK_SIZE
	.align		4
.L_19:
        /*0048*/ 	.byte	0x04, 0x1e
        /*004a*/ 	.short	(.L_21 - .L_20)
.L_20:
        /*004c*/ 	.word	0x00000000


	//----- nvinfo : EIATTR_CBANK_PARAM_SIZE
	.align		4
.L_21:
        /*0050*/ 	.byte	0x03, 0x19
        /*0052*/ 	.short	0x0010


	//----- nvinfo : EIATTR_PARAM_CBANK
	.align		4
        /*0054*/ 	.byte	0x04, 0x0a
        /*0056*/ 	.short	(.L_23 - .L_22)
	.align		4
.L_22:
        /*0058*/ 	.word	index@(.nv.constant0._Z16PiEstSingleBlocklPd)
        /*005c*/ 	.short	0x0380
        /*005e*/ 	.short	0x0010


	//----- nvinfo : EIATTR_SW_WAR
	.align		4
.L_23:
        /*0060*/ 	.byte	0x04, 0x36
        /*0062*/ 	.short	(.L_25 - .L_24)
.L_24:
        /*0064*/ 	.word	0x00000008
.L_25:


//--------------------- .nv.callgraph             --------------------------
	.section	.nv.callgraph,"",@"SHT_CUDA_CALLGRAPH"
	.align	4
	.sectionentsize	8
	.align		4
        /*0000*/ 	.word	0x00000000
	.align		4
        /*0004*/ 	.word	0xffffffff
	.align		4
        /*0008*/ 	.word	0x00000000
	.align		4
        /*000c*/ 	.word	0xfffffffe
	.align		4
        /*0010*/ 	.word	0x00000000
	.align		4
        /*0014*/ 	.word	0xfffffffd
	.align		4
        /*0018*/ 	.word	0x00000000
	.align		4
        /*001c*/ 	.word	0xfffffffc


//--------------------- .text._Z16PiEstSingleBlocklPd --------------------------
	.section	.text._Z16PiEstSingleBlocklPd,"ax",@progbits
	.align	128
        .global         _Z16PiEstSingleBlocklPd
        .type           _Z16PiEstSingleBlocklPd,@function
        .size           _Z16PiEstSingleBlocklPd,(.L_x_34 - _Z16PiEstSingleBlocklPd)
        .other          _Z16PiEstSingleBlocklPd,@"STO_CUDA_ENTRY STV_DEFAULT"
_Z16PiEstSingleBlocklPd:
.text._Z16PiEstSingleBlocklPd:
[----:B------:R-:W-:Y:S01]  /*0000*/  LDC R1, c[0x0][0x37c] ;  /* 0x0000df00ff017b82 */ /* 0x000fe20000000800 */
[----:B------:R-:W0:Y:S02]  /*0010*/  LDCU.64 UR4, c[0x0][0x380] ;  /* 0x00007000ff0477ac */ /* 0x000e240008000a00 */
[----:B0-----:R-:W0:Y:S01]  /*0020*/  I2F.F64.S64 R4, UR4 ;  /* 0x0000000400047d12 */ /* 0x001e220008301c00 */
[----:B------:R-:W1:Y:S07]  /*0030*/  LDCU UR4, c[0x0][0x360] ;  /* 0x00006c00ff0477ac */ /* 0x000e6e0008000800 */
[----:B0-----:R-:W0:Y:S01]  /*0040*/  MUFU.RCP64H R7, R5 ;  /* 0x0000000500077308 */ /* 0x001e220000001800 */
[----:B------:R-:W-:-:S05]  /*0050*/  VIADD R6, R5, 0x300402 ;  /* 0x0030040205067836 */ /* 0x000fca0000000000 */
[----:B------:R-:W-:Y:S01]  /*0060*/  FSETP.GEU.AND P0, PT, |R6|, 5.8789094863358348022e-39, PT ;  /* 0x004004020600780b */ /* 0x000fe20003f0e200 */
[----:B0-----:R-:W-:-:S08]  /*0070*/  DFMA R2, -R4, R6, 1 ;  /* 0x3ff000000402742b */ /* 0x001fd00000000106 */
[----:B------:R-:W-:Y:S02]  /*0080*/  DFMA R8, R2, R2, R2 ;  /* 0x000000020208722b */ /* 0x000fe40000000002 */
[----:B------:R-:W0:Y:S01]  /*0090*/  S2R R2, SR_TID.X ;  /* 0x0000000000027919 */ /* 0x000e220000002100 */
[----:B-1----:R-:W-:-:S05]  /*00a0*/  IMAD.U32 R3, RZ, RZ, UR4 ;  /* 0x00000004ff037e24 */ /* 0x002fca000f8e00ff */
[----:B------:R-:W-:-:S08]  /*00b0*/  DFMA R8, R6, R8, R6 ;  /* 0x000000080608722b */ /* 0x000fd00000000006 */
[----:B------:R-:W-:-:S08]  /*00c0*/  DFMA R10, -R4, R8, 1 ;  /* 0x3ff00000040a742b */ /* 0x000fd00000000108 */
[----:B------:R-:W-:Y:S01]  /*00d0*/  DFMA R10, R8, R10, R8 ;  /* 0x0000000a080a722b */ /* 0x000fe20000000008 */
[----:B------:R-:W-:Y:S10]  /*00e0*/  @P0 BRA `(.L_x_0) ;  /* 0x0000000000100947 */ /* 0x000ff40003800000 */
[----:B------:R-:W-:-:S05]  /*00f0*/  LOP3.LUT R0, R5, 0x7fffffff, RZ, 0xc0, !PT ;  /* 0x7fffffff05007812 */ /* 0x000fca00078ec0ff */
[----:B------:R-:W-:Y:S01]  /*0100*/  VIADD R8, R0, 0xfff00000 ;  /* 0xfff0000000087836 */ /* 0x000fe20000000000 */
[----:B------:R-:W-:-:S07]  /*0110*/  MOV R0, 0x130 ;  /* 0x0000013000007802 */ /* 0x000fce0000000f00 */
[----:B0-----:R-:W-:Y:S05]  /*0120*/  CALL.REL.NOINC `($__internal_0_$__cuda_sm20_dblrcp_rn_slowpath_v3) ;  /* 0x0000000c00987944 */ /* 0x001fea0003c00000 */
.L_x_0:
[----:B------:R-:W1:Y:S01]  /*0130*/  LDC.64 R6, c[0x0][0x380] ;  /* 0x0000e000ff067b82 */ /* 0x000e620000000a00 */
[----:B0-----:R-:W-:Y:S01]  /*0140*/  VIADD R28, R2, 0x1 ;  /* 0x00000001021c7836 */ /* 0x001fe20000000000 */
[----:B------:R-:W0:Y:S01]  /*0150*/  LDCU.64 UR4, c[0x0][0x380] ;  /* 0x00007000ff0477ac */ /* 0x000e220008000a00 */
[----:B------:R-:W-:Y:S01]  /*0160*/  BSSY.RECONVERGENT B0, `(.L_x_1) ;  /* 0x00000c4000007945 */ /* 0x000fe20003800200 */
[----:B------:R-:W-:Y:S02]  /*0170*/  CS2R R26, SRZ ;  /* 0x00000000001a7805 */ /* 0x000fe4000001ff00 */
[----:B-1----:R-:W-:-:S04]  /*0180*/  ISETP.GT.U32.AND P0, PT, R28, R6, PT ;  /* 0x000000061c00720c */ /* 0x002fc80003f04070 */
[----:B------:R-:W-:-:S13]  /*0190*/  ISETP.GT.AND.EX P0, PT, RZ, R7, PT, P0 ;  /* 0x00000007ff00720c */ /* 0x000fda0003f04300 */
[----:B0-----:R-:W-:Y:S05]  /*01a0*/  @P0 BRA `(.L_x_2) ;  /* 0x0000000800fc0947 */ /* 0x001fea0003800000 */
[----:B------:R-:W-:Y:S01]  /*01b0*/  IMAD.IADD R5, R3, 0x1, R2 ;  /* 0x0000000103057824 */ /* 0x000fe200078e0202 */
[----:B------:R-:W-:Y:S01]  /*01c0*/  BSSY.RECONVERGENT B1, `(.L_x_3) ;  /* 0x0000024000017945 */ /* 0x000fe20003800200 */
[----:B------:R-:W-:-:S03]  /*01d0*/  IMAD.MOV.U32 R29, RZ, RZ, RZ ;  /* 0x000000ffff1d7224 */ /* 0x000fc600078e00ff */
[CC--:B------:R-:W-:Y:S02]  /*01e0*/  ISETP.GT.U32.AND P1, PT, R5.reuse, R6.reuse, PT ;  /* 0x000000060500720c */ /* 0x0c0fe40003f24070 */
[CC--:B------:R-:W-:Y:S02]  /*01f0*/  ISETP.GE.U32.AND P0, PT, R5.reuse, R6.reuse, PT ;  /* 0x000000060500720c */ /* 0x0c0fe40003f06070 */
[-C--:B------:R-:W-:Y:S02]  /*0200*/  ISETP.GT.U32.AND.EX P1, PT, RZ, R7.reuse, PT, P1 ;  /* 0x00000007ff00720c */ /* 0x080fe40003f24110 */
[----:B------:R-:W-:Y:S02]  /*0210*/  ISETP.GE.U32.AND.EX P0, PT, RZ, R7, PT, P0 ;  /* 0x00000007ff00720c */ /* 0x000fe40003f06100 */
[----:B------:R-:W-:Y:S02]  /*0220*/  SEL R0, R5, R6, P1 ;  /* 0x0000000605007207 */ /* 0x000fe40000800000 */
[----:B------:R-:W-:-:S02]  /*0230*/  SEL R32, RZ, 0x1, P0 ;  /* 0x00000001ff207807 */ /* 0x000fc40000000000 */
[----:B------:R-:W-:Y:S01]  /*0240*/  SEL R4, R7, RZ, !P1 ;  /* 0x000000ff07047207 */ /* 0x000fe20004800000 */
[----:B------:R-:W-:Y:S01]  /*0250*/  IMAD.MOV.U32 R7, RZ, RZ, -0x1 ;  /* 0xffffffffff077424 */ /* 0x000fe200078e00ff */
[----:B------:R-:W-:-:S04]  /*0260*/  IADD3 R0, P0, P1, R0, -R32, -R5 ;  /* 0x8000002000007210 */ /* 0x000fc8000791e805 */
[----:B------:R-:W-:-:S04]  /*0270*/  IADD3.X R4, PT, PT, R4, -0x1, R7, P0, P1 ;  /* 0xffffffff04047810 */ /* 0x000fc800007e2407 */
[----:B------:R-:W-:-:S13]  /*0280*/  ISETP.NE.U32.AND P0, PT, R4, RZ, PT ;  /* 0x000000ff0400720c */ /* 0x000fda0003f05070 */
[----:B------:R-:W-:Y:S05]  /*0290*/  @P0 BRA `(.L_x_4) ;  /* 0x0000000000500947 */ /* 0x000fea0003800000 */
[----:B------:R-:W0:Y:S01]  /*02a0*/  I2F.U32.RP R6, R3 ;  /* 0x0000000300067306 */ /* 0x000e220000209000 */
[----:B------:R-:W-:-:S07]  /*02b0*/  ISETP.NE.U32.AND P2, PT, R3, RZ, PT ;  /* 0x000000ff0300720c */ /* 0x000fce0003f45070 */
[----:B0-----:R-:W0:Y:S02]  /*02c0*/  MUFU.RCP R6, R6 ;  /* 0x0000000600067308 */ /* 0x001e240000001000 */
[----:B0-----:R-:W-:-:S06]  /*02d0*/  VIADD R4, R6, 0xffffffe ;  /* 0x0ffffffe06047836 */ /* 0x001fcc0000000000 */
[----:B------:R0:W1:Y:S02]  /*02e0*/  F2I.FTZ.U32.TRUNC.NTZ R5, R4 ;  /* 0x0000000400057305 */ /* 0x000064000021f000 */
[----:B0-----:R-:W-:Y:S02]  /*02f0*/  IMAD.MOV.U32 R4, RZ, RZ, RZ ;  /* 0x000000ffff047224 */ /* 0x001fe400078e00ff */
[----:B-1----:R-:W-:-:S04]  /*0300*/  IMAD.MOV R8, RZ, RZ, -R5 ;  /* 0x000000ffff087224 */ /* 0x002fc800078e0a05 */
[----:B------:R-:W-:-:S04]  /*0310*/  IMAD R7, R8, R3, RZ ;  /* 0x0000000308077224 */ /* 0x000fc800078e02ff */
[----:B------:R-:W-:-:S06]  /*0320*/  IMAD.HI.U32 R5, R5, R7, R4 ;  /* 0x0000000705057227 */ /* 0x000fcc00078e0004 */
[----:B------:R-:W-:-:S04]  /*0330*/  IMAD.HI.U32 R4, R5, R0, RZ ;  /* 0x0000000005047227 */ /* 0x000fc800078e00ff */
[----:B------:R-:W-:-:S04]  /*0340*/  IMAD.MOV R5, RZ, RZ, -R4 ;  /* 0x000000ffff057224 */ /* 0x000fc800078e0a04 */
[----:B------:R-:W-:Y:S02]  /*0350*/  IMAD R0, R3, R5, R0 ;  /* 0x0000000503007224 */ /* 0x000fe400078e0200 */
[----:B------:R-:W-:-:S03]  /*0360*/  IMAD.MOV.U32 R5, RZ, RZ, RZ ;  /* 0x000000ffff057224 */ /* 0x000fc600078e00ff */
[----:B------:R-:W-:-:S13]  /*0370*/  ISETP.GE.U32.AND P0, PT, R0, R3, PT ;  /* 0x000000030000720c */ /* 0x000fda0003f06070 */
[----:B------:R-:W-:Y:S02]  /*0380*/  @P0 IMAD.IADD R0, R0, 0x1, -R3 ;  /* 0x0000000100000824 */ /* 0x000fe400078e0a03 */
[----:B------:R-:W-:-:S03]  /*0390*/  @P0 VIADD R4, R4, 0x1 ;  /* 0x0000000104040836 */ /* 0x000fc60000000000 */
[----:B------:R-:W-:-:S13]  /*03a0*/  ISETP.GE.U32.AND P1, PT, R0, R3, PT ;  /* 0x000000030000720c */ /* 0x000fda0003f26070 */
[----:B------:R-:W-:Y:S01]  /*03b0*/  @P1 VIADD R4, R4, 0x1 ;  /* 0x0000000104041836 */ /* 0x000fe20000000000 */
[----:B------:R-:W-:Y:S01]  /*03c0*/  @!P2 LOP3.LUT R4, RZ, R3, RZ, 0x33, !PT ;  /* 0x00000003ff04a212 */ /* 0x000fe200078e33ff */
[----:B------:R-:W-:Y:S06]  /*03d0*/  BRA `(.L_x_5) ;  /* 0x0000000000087947 */ /* 0x000fec0003800000 */
.L_x_4:
[----:B------:R-:W-:-:S07]  /*03e0*/  MOV R6, 0x400 ;  /* 0x0000040000067802 */ /* 0x000fce0000000f00 */
[----:B------:R-:W-:Y:S05]  /*03f0*/  CALL.REL.NOINC `($__internal_2_$__cuda_sm20_div_u64) ;  /* 0x0000001000fc7944 */ /* 0x000fea0003c00000 */
.L_x_5:
[----:B------:R-:W-:Y:S05]  /*0400*/  BSYNC.RECONVERGENT B1 ;  /* 0x0000000000017941 */ /* 0x000fea0003800200 */
.L_x_3:
[----:B------:R-:W-:Y:S01]  /*0410*/  IADD3 R32, P1, PT, R4, R32, RZ ;  /* 0x0000002004207210 */ /* 0x000fe20007f3e0ff */
[----:B------:R-:W-:Y:S01]  /*0420*/  BSSY.RECONVERGENT B1, `(.L_x_6) ;  /* 0x000002d000017945 */ /* 0x000fe20003800200 */
[----:B------:R-:W-:Y:S01]  /*0430*/  IMAD.MOV.U32 R4, RZ, RZ, RZ ;  /* 0x000000ffff047224 */ /* 0x000fe200078e00ff */
[----:B------:R-:W-:Y:S02]  /*0440*/  CS2R R26, SRZ ;  /* 0x00000000001a7805 */ /* 0x000fe4000001ff00 */
[----:B------:R-:W-:Y:S01]  /*0450*/  LOP3.LUT R0, R32, 0x3, RZ, 0xc0, !PT ;  /* 0x0000000320007812 */ /* 0x000fe200078ec0ff */
[----:B------:R-:W-:Y:S02]  /*0460*/  IMAD.X R31, RZ, RZ, R5, P1 ;  /* 0x000000ffff1f7224 */ /* 0x000fe400008e0605 */
[----:B------:R-:W-:Y:S01]  /*0470*/  IMAD.MOV.U32 R5, RZ, RZ, 0x40100000 ;  /* 0x40100000ff057424 */ /* 0x000fe200078e00ff */
[----:B------:R-:W-:-:S04]  /*0480*/  ISETP.NE.U32.AND P0, PT, R0, 0x3, PT ;  /* 0x000000030000780c */ /* 0x000fc80003f05070 */
[----:B------:R-:W-:-:S13]  /*0490*/  ISETP.NE.AND.EX P0, PT, RZ, RZ, PT, P0 ;  /* 0x000000ffff00720c */ /* 0x000fda0003f05300 */
[----:B------:R-:W-:Y:S05]  /*04a0*/  @!P0 BRA `(.L_x_7) ;  /* 0x0000000000908947 */ /* 0x000fea0003800000 */
[----:B------:R-:W-:Y:S01]  /*04b0*/  VIADD R25, R32, 0x1 ;  /* 0x0000000120197836 */ /* 0x000fe20000000000 */
[----:B------:R-:W-:-:S04]  /*04c0*/  CS2R R26, SRZ ;  /* 0x00000000001a7805 */ /* 0x000fc8000001ff00 */
[----:B------:R-:W-:-:S04]  /*04d0*/  LOP3.LUT R25, R25, 0x3, RZ, 0xc0, !PT ;  /* 0x0000000319197812 */ /* 0x000fc800078ec0ff */
[----:B------:R-:W-:-:S05]  /*04e0*/  IADD3 R25, P0, PT, RZ, -R25, RZ ;  /* 0x80000019ff197210 */ /* 0x000fca0007f1e0ff */
[----:B------:R-:W-:-:S08]  /*04f0*/  IMAD.X R24, RZ, RZ, -0x1, P0 ;  /* 0xffffffffff187424 */ /* 0x000fd000000e06ff */
.L_x_10:
[----:B------:R-:W0:Y:S01]  /*0500*/  I2F.F64.U64 R6, R28 ;  /* 0x0000001c00067312 */ /* 0x000e220000301800 */
[----:B------:R-:W-:Y:S01]  /*0510*/  IADD3 R25, P0, PT, R25, 0x1, RZ ;  /* 0x0000000119197810 */ /* 0x000fe20007f1e0ff */
[----:B------:R-:W-:Y:S04]  /*0520*/  BSSY.RECONVERGENT B2, `(.L_x_8) ;  /* 0x0000018000027945 */ /* 0x000fe80003800200 */
[----:B------:R-:W-:Y:S01]  /*0530*/  IMAD.X R24, RZ, RZ, R24, P0 ;  /* 0x000000ffff187224 */ /* 0x000fe200000e0618 */
[----:B------:R-:W-:-:S04]  /*0540*/  ISETP.NE.U32.AND P0, PT, R25, RZ, PT ;  /* 0x000000ff1900720c */ /* 0x000fc80003f05070 */
[----:B------:R-:W-:Y:S01]  /*0550*/  ISETP.NE.AND.EX P0, PT, R24, RZ, PT, P0 ;  /* 0x000000ff1800720c */ /* 0x000fe20003f05300 */
[----:B0-----:R-:W-:-:S08]  /*0560*/  DADD R6, R6, -0.5 ;  /* 0xbfe0000006067429 */ /* 0x001fd00000000000 */
[----:B------:R-:W-:-:S08]  /*0570*/  DMUL R6, R6, R10 ;  /* 0x0000000a06067228 */ /* 0x000fd00000000000 */
[----:B------:R-:W-:Y:S01]  /*0580*/  DFMA R14, R6, R6, 1 ;  /* 0x3ff00000060e742b */ /* 0x000fe20000000006 */
[----:B------:R-:W-:-:S05]  /*0590*/  IMAD.MOV.U32 R6, RZ, RZ, 0x1 ;  /* 0x00000001ff067424 */ /* 0x000fca00078e00ff */
[----:B------:R-:W0:Y:S02]  /*05a0*/  MUFU.RCP64H R7, R15 ;  /* 0x0000000f00077308 */ /* 0x000e240000001800 */
[----:B0-----:R-:W-:-:S08]  /*05b0*/  DFMA R8, -R14, R6, 1 ;  /* 0x3ff000000e08742b */ /* 0x001fd00000000106 */
[----:B------:R-:W-:-:S08]  /*05c0*/  DFMA R8, R8, R8, R8 ;  /* 0x000000080808722b */ /* 0x000fd00000000008 */
[----:B------:R-:W-:-:S08]  /*05d0*/  DFMA R8, R6, R8, R6 ;  /* 0x000000080608722b */ /* 0x000fd00000000006 */
[----:B------:R-:W-:-:S08]  /*05e0*/  DFMA R6, -R14, R8, 1 ;  /* 0x3ff000000e06742b */ /* 0x000fd00000000108 */
[----:B------:R-:W-:-:S08]  /*05f0*/  DFMA R6, R8, R6, R8 ;  /* 0x000000060806722b */ /* 0x000fd00000000008 */
[----:B------:R-:W-:-:S08]  /*0600*/  DMUL R8, R6, 4 ;  /* 0x4010000006087828 */ /* 0x000fd00000000000 */
[----:B------:R-:W-:-:S08]  /*0610*/  DFMA R12, -R14, R8, 4 ;  /* 0x401000000e0c742b */ /* 0x000fd00000000108 */
[----:B------:R-:W-:-:S10]  /*0620*/  DFMA R6, R6, R12, R8 ;  /* 0x0000000c0606722b */ /* 0x000fd40000000008 */
[----:B------:R-:W-:-:S05]  /*0630*/  FFMA R0, RZ, R15, R7 ;  /* 0x0000000fff007223 */ /* 0x000fca0000000007 */
[----:B------:R-:W-:-:S13]  /*0640*/  FSETP.GT.AND P1, PT, |R0|, 1.469367938527859385e-39, PT ;  /* 0x001000000000780b */ /* 0x000fda0003f24200 */
[----:B------:R-:W-:Y:S05]  /*0650*/  @P1 BRA `(.L_x_9) ;  /* 0x0000000000101947 */ /* 0x000fea0003800000 */
[----:B------:R-:W-:-:S07]  /*0660*/  MOV R0, 0x680 ;  /* 0x0000068000007802 */ /* 0x000fce0000000f00 */
[----:B------:R-:W-:Y:S05]  /*0670*/  CALL.REL.NOINC `($__internal_1_$__cuda_sm20_div_rn_f64_full) ;  /* 0x0000000800e47944 */ /* 0x000fea0003c00000 */
[----:B------:R-:W-:Y:S02]  /*0680*/  IMAD.MOV.U32 R6, RZ, RZ, R8 ;  /* 0x000000ffff067224 */ /* 0x000fe400078e0008 */
[----:B------:R-:W-:-:S07]  /*0690*/  IMAD.MOV.U32 R7, RZ, RZ, R9 ;  /* 0x000000ffff077224 */ /* 0x000fce00078e0009 */
.L_x_9:
[----:B------:R-:W-:Y:S05]  /*06a0*/  BSYNC.RECONVERGENT B2 ;  /* 0x0000000000027941 */ /* 0x000fea0003800200 */
.L_x_8:
[----:B------:R-:W-:Y:S01]  /*06b0*/  IADD3 R28, P1, PT, R28, R3, RZ ;  /* 0x000000031c1c7210 */ /* 0x000fe20007f3e0ff */
[----:B------:R-:W-:-:S04]  /*06c0*/  DADD R26, R6, R26 ;  /* 0x00000000061a7229 */ /* 0x000fc8000000001a */
[----:B------:R-:W-:Y:S01]  /*06d0*/  IMAD.X R29, RZ, RZ, R29, P1 ;  /* 0x000000ffff1d7224 */ /* 0x000fe200008e061d */
[----:B------:R-:W-:Y:S07]  /*06e0*/  @P0 BRA `(.L_x_10) ;  /* 0xfffffffc00840947 */ /* 0x000fee000383ffff */
.L_x_7:
[----:B------:R-:W-:Y:S05]  /*06f0*/  BSYNC.RECONVERGENT B1 ;  /* 0x0000000000017941 */ /* 0x000fea0003800200 */
.L_x_6:
[----:B------:R-:W-:-:S04]  /*0700*/  ISETP.GE.U32.AND P0, PT, R32, 0x3, PT ;  /* 0x000000032000780c */ /* 0x000fc80003f06070 */
[----:B------:R-:W-:-:S13]  /*0710*/  ISETP.GE.U32.AND.EX P0, PT, R31, RZ, PT, P0 ;  /* 0x000000ff1f00720c */ /* 0x000fda0003f06100 */
[----:B------:R-:W-:Y:S05]  /*0720*/  @!P0 BRA `(.L_x_2) ;  /* 0x00000004009c8947 */ /* 0x000fea0003800000 */
.L_x_19:
[----:B------:R-:W0:Y:S01]  /*0730*/  I2F.F64.U64 R6, R28 ;  /* 0x0000001c00067312 */ /* 0x000e220000301800 */
[----:B------:R-:W-:Y:S01]  /*0740*/  BSSY.RECONVERGENT B1, `(.L_x_11) ;  /* 0x0000015000017945 */ /* 0x000fe20003800200 */
        /* <DEDUP_REMOVED lines=20> */
.L_x_12:
[----:B------:R-:W-:Y:S05]  /*0890*/  BSYNC.RECONVERGENT B1 ;  /* 0x0000000000017941 */ /* 0x000fea0003800200 */
.L_x_11:
[----:B------:R-:W-:Y:S01]  /*08a0*/  IADD3 R24, P0, PT, R28, R3, RZ ;  /* 0x000000031c187210 */ /* 0x000fe20007f1e0ff */
[----:B------:R-:W-:Y:S01]  /*08b0*/  BSSY.RECONVERGENT B1, `(.L_x_13) ;  /* 0x0000016000017945 */ /* 0x000fe20003800200 */
[----:B------:R-:W-:-:S03]  /*08c0*/  DADD R26, R6, R26 ;  /* 0x00000000061a7229 */ /* 0x000fc6000000001a */
[----:B------:R-:W-:-:S04]  /*08d0*/  IMAD.X R25, RZ, RZ, R29, P0 ;  /* 0x000000ffff197224 */ /* 0x000fc800000e061d */
[----:B------:R-:W0:Y:S02]  /*08e0*/  I2F.F64.U64 R8, R24 ;  /* 0x0000001800087312 */ /* 0x000e240000301800 */
        /* <DEDUP_REMOVED lines=18> */
.L_x_14:
[----:B------:R-:W-:Y:S05]  /*0a10*/  BSYNC.RECONVERGENT B1 ;  /* 0x0000000000017941 */ /* 0x000fea0003800200 */
.L_x_13:
[----:B------:R-:W-:Y:S01]  /*0a20*/  IADD3 R28, P0, PT, R24, R3, RZ ;  /* 0x00000003181c7210 */ /* 0x000fe20007f1e0ff */
[----:B------:R-:W-:Y:S04]  /*0a30*/  BSSY.RECONVERGENT B1, `(.L_x_15) ;  /* 0x0000018000017945 */ /* 0x000fe80003800200 */
[----:B------:R-:W-:Y:S01]  /*0a40*/  IMAD.X R29, RZ, RZ, R25, P0 ;  /* 0x000000ffff1d7224 */ /* 0x000fe200000e0619 */
[----:B------:R-:W-:-:S03]  /*0a50*/  DADD R24, R26, R8 ;  /* 0x000000001a187229 */ /* 0x000fc60000000008 */
        /* <DEDUP_REMOVED lines=21> */
.L_x_16:
[----:B------:R-:W-:Y:S05]  /*0bb0*/  BSYNC.RECONVERGENT B1 ;  /* 0x0000000000017941 */ /* 0x000fea0003800200 */
.L_x_15:
        /* <DEDUP_REMOVED lines=23> */
.L_x_18:
[----:B------:R-:W-:Y:S05]  /*0d30*/  BSYNC.RECONVERGENT B1 ;  /* 0x0000000000017941 */ /* 0x000fea0003800200 */
.L_x_17:
[----:B------:R-:W-:-:S05]  /*0d40*/  IADD3 R28, P0, PT, R26, R3, RZ ;  /* 0x000000031a1c7210 */ /* 0x000fca0007f1e0ff */
[----:B------:R-:W-:Y:S01]  /*0d50*/  IMAD.X R29, RZ, RZ, R27, P0 ;  /* 0x000000ffff1d7224 */ /* 0x000fe200000e061b */
[----:B------:R-:W-:Y:S01]  /*0d60*/  ISETP.GT.U32.AND P0, PT, R28, UR4, PT ;  /* 0x000000041c007c0c */ /* 0x000fe2000bf04070 */
[----:B------:R-:W-:-:S03]  /*0d70*/  DADD R26, R24, R8 ;  /* 0x00000000181a7229 */ /* 0x000fc60000000008 */
[----:B------:R-:W-:-:S13]  /*0d80*/  ISETP.GT.AND.EX P0, PT, R29, UR5, PT, P0 ;  /* 0x000000051d007c0c */ /* 0x000fda000bf04300 */
[----:B------:R-:W-:Y:S05]  /*0d90*/  @!P0 BRA `(.L_x_19) ;  /* 0xfffffff800648947 */ /* 0x000fea000383ffff */
.L_x_2:
[----:B------:R-:W-:Y:S05]  /*0da0*/  BSYNC.RECONVERGENT B0 ;  /* 0x0000000000007941 */ /* 0x000fea0003800200 */
.L_x_1:
[----:B------:R-:W0:Y:S01]  /*0db0*/  S2UR UR5, SR_CgaCtaId ;  /* 0x00000000000579c3 */ /* 0x000e220000008800 */
[----:B------:R-:W-:Y:S01]  /*0dc0*/  UMOV UR4, 0x400 ;  /* 0x0000040000047882 */ /* 0x000fe20000000000 */
[----:B------:R-:W-:Y:S01]  /*0dd0*/  ISETP.GE.U32.AND P1, PT, R3, 0x2, PT ;  /* 0x000000020300780c */ /* 0x000fe20003f26070 */
[----:B------:R-:W-:Y:S01]  /*0de0*/  DMUL R10, R10, R26 ;  /* 0x0000001a0a0a7228 */ /* 0x000fe20000000000 */
[----:B------:R-:W-:Y:S01]  /*0df0*/  ISETP.NE.AND P0, PT, R2, RZ, PT ;  /* 0x000000ff0200720c */ /* 0x000fe20003f05270 */
[----:B0-----:R-:W-:-:S06]  /*0e00*/  ULEA UR4, UR5, UR4, 0x18 ;  /* 0x0000000405047291 */ /* 0x001fcc000f8ec0ff */
[----:B------:R-:W-:-:S05]  /*0e10*/  LEA R9, R2, UR4, 0x3 ;  /* 0x0000000402097c11 */ /* 0x000fca000f8e18ff */
[----:B------:R0:W-:Y:S01]  /*0e20*/  STS.64 [R9], R10 ;  /* 0x0000000a09007388 */ /* 0x0001e20000000a00 */
[----:B------:R-:W-:Y:S06]  /*0e30*/  BAR.SYNC.DEFER_BLOCKING 0x0 ;  /* 0x0000000000007b1d */ /* 0x000fec0000010000 */
[----:B------:R-:W-:Y:S05]  /*0e40*/  @!P1 BRA `(.L_x_20) ;  /* 0x00000000002c9947 */ /* 0x000fea0003800000 */
.L_x_21:
[----:B------:R-:W-:-:S04]  /*0e50*/  SHF.R.U32.HI R8, RZ, 0x1, R3 ;  /* 0x00000001ff087819 */ /* 0x000fc80000011603 */
[----:B------:R-:W-:-:S13]  /*0e60*/  ISETP.GE.U32.AND P1, PT, R2, R8, PT ;  /* 0x000000080200720c */ /* 0x000fda0003f26070 */
[----:B------:R-:W-:Y:S01]  /*0e70*/  @!P1 IMAD R0, R8, 0x8, R9 ;  /* 0x0000000808009824 */ /* 0x000fe200078e0209 */
[----:B------:R-:W-:Y:S04]  /*0e80*/  @!P1 LDS.64 R6, [R9] ;  /* 0x0000000009069984 */ /* 0x000fe80000000a00 */
[----:B------:R-:W1:Y:S02]  /*0e90*/  @!P1 LDS.64 R4, [R0] ;  /* 0x0000000000049984 */ /* 0x000e640000000a00 */
[----:B-1----:R-:W-:-:S07]  /*0ea0*/  @!P1 DADD R4, R4, R6 ;  /* 0x0000000004049229 */ /* 0x002fce0000000006 */
[----:B------:R1:W-:Y:S01]  /*0eb0*/  @!P1 STS.64 [R9], R4 ;  /* 0x0000000409009388 */ /* 0x0003e20000000a00 */
[----:B------:R-:W-:Y:S01]  /*0ec0*/  BAR.SYNC.DEFER_BLOCKING 0x0 ;  /* 0x0000000000007b1d */ /* 0x000fe20000010000 */
[----:B------:R-:W-:Y:S01]  /*0ed0*/  ISETP.GT.U32.AND P1, PT, R3, 0x3, PT ;  /* 0x000000030300780c */ /* 0x000fe20003f24070 */
[----:B------:R-:W-:-:S12]  /*0ee0*/  IMAD.MOV.U32 R3, RZ, RZ, R8 ;  /* 0x000000ffff037224 */ /* 0x000fd800078e0008 */
[----:B-1----:R-:W-:Y:S05]  /*0ef0*/  @P1 BRA `(.L_x_21) ;  /* 0xfffffffc00d41947 */ /* 0x002fea000383ffff */
.L_x_20:
[----:B------:R-:W-:Y:S05]  /*0f00*/  @P0 EXIT ;  /* 0x000000000000094d */ /* 0x000fea0003800000 */
[----:B------:R-:W1:Y:S01]  /*0f10*/  S2UR UR5, SR_CgaCtaId ;  /* 0x00000000000579c3 */ /* 0x000e620000008800 */
[----:B------:R-:W-:-:S07]  /*0f20*/  UMOV UR4, 0x400 ;  /* 0x0000040000047882 */ /* 0x000fce0000000000 */
[----:B------:R-:W2:Y:S01]  /*0f30*/  LDC.64 R4, c[0x0][0x388] ;  /* 0x0000e200ff047b82 */ /* 0x000ea20000000a00 */
[----:B-1----:R-:W-:-:S09]  /*0f40*/  ULEA UR4, UR5, UR4, 0x18 ;  /* 0x0000000405047291 */ /* 0x002fd2000f8ec0ff */
[----:B------:R-:W2:Y:S02]  /*0f50*/  LDS.64 R2, [UR4] ;  /* 0x00000004ff027984 */ /* 0x000ea40008000a00 */
[----:B------:R-:W2:Y:S02]  /*0f60*/  LDCU.64 UR4, c[0x0][0x358] ;  /* 0x00006b00ff0477ac */ /* 0x000ea40008000a00 */
[----:B--2---:R-:W-:Y:S01]  /*0f70*/  STG.E.64 desc[UR4][R4.64], R2 ;  /* 0x0000000204007986 */ /* 0x004fe2000c101b04 */
[----:B------:R-:W-:Y:S05]  /*0f80*/  EXIT ;  /* 0x000000000000794d */ /* 0x000fea0003800000 */
        .weak           $__internal_0_$__cuda_sm20_dblrcp_rn_slowpath_v3
        .type           $__internal_0_$__cuda_sm20_dblrcp_rn_slowpath_v3,@function
        .size           $__internal_0_$__cuda_sm20_dblrcp_rn_slowpath_v3,($__internal_1_$__cuda_sm20_div_rn_f64_full - $__internal_0_$__cuda_sm20_dblrcp_rn_slowpath_v3)
$__internal_0_$__cuda_sm20_dblrcp_rn_slowpath_v3:
[----:B------:R-:W-:-:S14]  /*0f90*/  DSETP.GTU.AND P0, PT, |R4|, +INF , PT ;  /* 0x7ff000000400742a */ /* 0x000fdc0003f0c200 */
[----:B------:R-:W-:Y:S05]  /*0fa0*/  @P0 BRA `(.L_x_22) ;  /* 0x00000000007c0947 */ /* 0x000fea0003800000 */
[----:B------:R-:W-:-:S05]  /*0fb0*/  LOP3.LUT R9, R5, 0x7fffffff, RZ, 0xc0, !PT ;  /* 0x7fffffff05097812 */ /* 0x000fca00078ec0ff */
[----:B------:R-:W-:-:S05]  /*0fc0*/  VIADD R6, R9, 0xffffffff ;  /* 0xffffffff09067836 */ /* 0x000fca0000000000 */
[----:B------:R-:W-:-:S13]  /*0fd0*/  ISETP.GE.U32.AND P0, PT, R6, 0x7fefffff, PT ;  /* 0x7fefffff0600780c */ /* 0x000fda0003f06070 */
[----:B------:R-:W-:Y:S01]  /*0fe0*/  @P0 LOP3.LUT R7, R5, 0x7ff00000, RZ, 0x3c, !PT ;  /* 0x7ff0000005070812 */ /* 0x000fe200078e3cff */
[----:B------:R-:W-:Y:S01]  /*0ff0*/  @P0 IMAD.MOV.U32 R6, RZ, RZ, RZ ;  /* 0x000000ffff060224 */ /* 0x000fe200078e00ff */
[----:B------:R-:W-:Y:S06]  /*1000*/  @P0 BRA `(.L_x_23) ;  /* 0x00000000006c0947 */ /* 0x000fec0003800000 */
[----:B------:R-:W-:-:S13]  /*1010*/  ISETP.GE.U32.AND P0, PT, R9, 0x1000001, PT ;  /* 0x010000010900780c */ /* 0x000fda0003f06070 */
[----:B------:R-:W-:Y:S05]  /*1020*/  @!P0 BRA `(.L_x_24) ;  /* 0x0000000000348947 */ /* 0x000fea0003800000 */
[----:B------:R-:W-:Y:S02]  /*1030*/  VIADD R7, R5, 0xc0200000 ;  /* 0xc020000005077836 */ /* 0x000fe40000000000 */
[----:B------:R-:W-:Y:S02]  /*1040*/  IMAD.MOV.U32 R6, RZ, RZ, R4 ;  /* 0x000000ffff067224 */ /* 0x000fe400078e0004 */
[----:B------:R-:W0:Y:S04]  /*1050*/  MUFU.RCP64H R9, R7 ;  /* 0x0000000700097308 */ /* 0x000e280000001800 */
[----:B0-----:R-:W-:-:S08]  /*1060*/  DFMA R10, -R6, R8, 1 ;  /* 0x3ff00000060a742b */ /* 0x001fd00000000108 */
[----:B------:R-:W-:-:S08]  /*1070*/  DFMA R10, R10, R10, R10 ;  /* 0x0000000a0a0a722b */ /* 0x000fd0000000000a */
[----:B------:R-:W-:-:S08]  /*1080*/  DFMA R10, R8, R10, R8 ;  /* 0x0000000a080a722b */ /* 0x000fd00000000008 */
[----:B------:R-:W-:-:S08]  /*1090*/  DFMA R8, -R6, R10, 1 ;  /* 0x3ff000000608742b */ /* 0x000fd0000000010a */
[----:B------:R-:W-:-:S08]  /*10a0*/  DFMA R8, R10, R8, R10 ;  /* 0x000000080a08722b */ /* 0x000fd0000000000a */
[----:B------:R-:W-:-:S08]  /*10b0*/  DMUL R8, R8, 2.2250738585072013831e-308 ;  /* 0x0010000008087828 */ /* 0x000fd00000000000 */
[----:B------:R-:W-:-:S08]  /*10c0*/  DFMA R4, -R4, R8, 1 ;  /* 0x3ff000000404742b */ /* 0x000fd00000000108 */
[----:B------:R-:W-:-:S08]  /*10d0*/  DFMA R4, R4, R4, R4 ;  /* 0x000000040404722b */ /* 0x000fd00000000004 */
[----:B------:R-:W-:Y:S01]  /*10e0*/  DFMA R6, R8, R4, R8 ;  /* 0x000000040806722b */ /* 0x000fe20000000008 */
[----:B------:R-:W-:Y:S10]  /*10f0*/  BRA `(.L_x_23) ;  /* 0x0000000000307947 */ /* 0x000ff40003800000 */
.L_x_24:
[----:B------:R-:W-:Y:S01]  /*1100*/  DMUL R4, R4, 8.11296384146066816958e+31 ;  /* 0x4690000004047828 */ /* 0x000fe20000000000 */
[----:B------:R-:W-:-:S05]  /*1110*/  IMAD.MOV.U32 R6, RZ, RZ, R8 ;  /* 0x000000ffff067224 */ /* 0x000fca00078e0008 */
[----:B------:R-:W0:Y:S02]  /*1120*/  MUFU.RCP64H R7, R5 ;  /* 0x0000000500077308 */ /* 0x000e240000001800 */
[----:B0-----:R-:W-:-:S08]  /*1130*/  DFMA R8, -R4, R6, 1 ;  /* 0x3ff000000408742b */ /* 0x001fd00000000106 */
[----:B------:R-:W-:-:S08]  /*1140*/  DFMA R8, R8, R8, R8 ;  /* 0x000000080808722b */ /* 0x000fd00000000008 */
[----:B------:R-:W-:-:S08]  /*1150*/  DFMA R8, R6, R8, R6 ;  /* 0x000000080608722b */ /* 0x000fd00000000006 */
[----:B------:R-:W-:-:S08]  /*1160*/  DFMA R6, -R4, R8, 1 ;  /* 0x3ff000000406742b */ /* 0x000fd00000000108 */
[----:B------:R-:W-:-:S08]  /*1170*/  DFMA R6, R8, R6, R8 ;  /* 0x000000060806722b */ /* 0x000fd00000000008 */
[----:B------:R-:W-:Y:S01]  /*1180*/  DMUL R6, R6, 8.11296384146066816958e+31 ;  /* 0x4690000006067828 */ /* 0x000fe20000000000 */
[----:B------:R-:W-:Y:S10]  /*1190*/  BRA `(.L_x_23) ;  /* 0x0000000000087947 */ /* 0x000ff40003800000 */
.L_x_22:
[----:B------:R-:W-:Y:S01]  /*11a0*/  LOP3.LUT R7, R5, 0x80000, RZ, 0xfc, !PT ;  /* 0x0008000005077812 */ /* 0x000fe200078efcff */
[----:B------:R-:W-:-:S07]  /*11b0*/  IMAD.MOV.U32 R6, RZ, RZ, R4 ;  /* 0x000000ffff067224 */ /* 0x000fce00078e0004 */
.L_x_23:
[----:B------:R-:W-:Y:S02]  /*11c0*/  IMAD.MOV.U32 R4, RZ, RZ, R0 ;  /* 0x000000ffff047224 */ /* 0x000fe400078e0000 */
[----:B------:R-:W-:Y:S02]  /*11d0*/  IMAD.MOV.U32 R5, RZ, RZ, 0x0 ;  /* 0x00000000ff057424 */ /* 0x000fe400078e00ff */
[----:B------:R-:W-:Y:S02]  /*11e0*/  IMAD.MOV.U32 R10, RZ, RZ, R6 ;  /* 0x000000ffff0a7224 */ /* 0x000fe400078e0006 */
[----:B------:R-:W-:Y:S01]  /*11f0*/  IMAD.MOV.U32 R11, RZ, RZ, R7 ;  /* 0x000000ffff0b7224 */ /* 0x000fe200078e0007 */
[----:B------:R-:W-:Y:S06]  /*1200*/  RET.REL.NODEC R4 `(_Z16PiEstSingleBlocklPd) ;  /* 0xffffffec047c7950 */ /* 0x000fec0003c3ffff */
        .weak           $__internal_1_$__cuda_sm20_div_rn_f64_full
        .type           $__internal_1_$__cuda_sm20_div_rn_f64_full,@function
        .size           $__internal_1_$__cuda_sm20_div_rn_f64_full,($__internal_2_$__cuda_sm20_div_u64 - $__internal_1_$__cuda_sm20_div_rn_f64_full)
$__internal_1_$__cuda_sm20_div_rn_f64_full:
[C---:B------:R-:W-:Y:S01]  /*1210*/  FSETP.GEU.AND P1, PT, |R15|.reuse, 1.469367938527859385e-39, PT ;  /* 0x001000000f00780b */ /* 0x040fe20003f2e200 */
[----:B------:R-:W-:Y:S01]  /*1220*/  IMAD.MOV.U32 R6, RZ, RZ, 0x1 ;  /* 0x00000001ff067424 */ /* 0x000fe200078e00ff */
[C---:B------:R-:W-:Y:S01]  /*1230*/  LOP3.LUT R12, R15.reuse, 0x800fffff, RZ, 0xc0, !PT ;  /* 0x800fffff0f0c7812 */ /* 0x040fe200078ec0ff */
[----:B------:R-:W-:Y:S01]  /*1240*/  IMAD.MOV.U32 R16, RZ, RZ, R4 ;  /* 0x000000ffff107224 */ /* 0x000fe200078e0004 */
[----:B------:R-:W-:Y:S02]  /*1250*/  LOP3.LUT R9, R15, 0x7ff00000, RZ, 0xc0, !PT ;  /* 0x7ff000000f097812 */ /* 0x000fe400078ec0ff */
[----:B------:R-:W-:Y:S01]  /*1260*/  LOP3.LUT R13, R12, 0x3ff00000, RZ, 0xfc, !PT ;  /* 0x3ff000000c0d7812 */ /* 0x000fe200078efcff */
[----:B------:R-:W-:-:S06]  /*1270*/  IMAD.MOV.U32 R12, RZ, RZ, R14 ;  /* 0x000000ffff0c7224 */ /* 0x000fcc00078e000e */
[----:B------:R-:W-:-:S06]  /*1280*/  @!P1 DMUL R12, R14, 8.98846567431157953865e+307 ;  /* 0x7fe000000e0c9828 */ /* 0x000fcc0000000000 */
[----:B------:R-:W0:Y:S02]  /*1290*/  MUFU.RCP64H R7, R13 ;  /* 0x0000000d00077308 */ /* 0x000e240000001800 */
[----:B0-----:R-:W-:-:S08]  /*12a0*/  DFMA R20, R6, -R12, 1 ;  /* 0x3ff000000614742b */ /* 0x001fd0000000080c */
[----:B------:R-:W-:-:S08]  /*12b0*/  DFMA R20, R20, R20, R20 ;  /* 0x000000141414722b */ /* 0x000fd00000000014 */
[----:B------:R-:W-:Y:S01]  /*12c0*/  DFMA R20, R6, R20, R6 ;  /* 0x000000140614722b */ /* 0x000fe20000000006 */
[----:B------:R-:W-:Y:S01]  /*12d0*/  LOP3.LUT R6, R5, 0x7ff00000, RZ, 0xc0, !PT ;  /* 0x7ff0000005067812 */ /* 0x000fe200078ec0ff */
[----:B------:R-:W-:-:S03]  /*12e0*/  IMAD.MOV.U32 R7, RZ, RZ, 0x1ca00000 ;  /* 0x1ca00000ff077424 */ /* 0x000fc600078e00ff */
[----:B------:R-:W-:Y:S01]  /*12f0*/  ISETP.GE.U32.AND P2, PT, R6, R9, PT ;  /* 0x000000090600720c */ /* 0x000fe20003f46070 */
[----:B------:R-:W-:Y:S02]  /*1300*/  IMAD.MOV.U32 R8, RZ, RZ, R6 ;  /* 0x000000ffff087224 */ /* 0x000fe400078e0006 */
[----:B------:R-:W-:Y:S01]  /*1310*/  DFMA R18, R20, -R12, 1 ;  /* 0x3ff000001412742b */ /* 0x000fe2000000080c */
[----:B------:R-:W-:Y:S02]  /*1320*/  SEL R17, R7, 0x63400000, !P2 ;  /* 0x6340000007117807 */ /* 0x000fe40005000000 */
[----:B------:R-:W-:Y:S02]  /*1330*/  FSETP.GEU.AND P2, PT, |R5|, 1.469367938527859385e-39, PT ;  /* 0x001000000500780b */ /* 0x000fe40003f4e200 */
[----:B------:R-:W-:-:S03]  /*1340*/  LOP3.LUT R17, R17, 0x800fffff, R5, 0xf8, !PT ;  /* 0x800fffff11117812 */ /* 0x000fc600078ef805 */
[----:B------:R-:W-:-:S08]  /*1350*/  DFMA R18, R20, R18, R20 ;  /* 0x000000121412722b */ /* 0x000fd00000000014 */
[----:B------:R-:W-:Y:S05]  /*1360*/  @P2 BRA `(.L_x_25) ;  /* 0x0000000000202947 */ /* 0x000fea0003800000 */
[----:B------:R-:W-:Y:S01]  /*1370*/  LOP3.LUT R21, R15, 0x7ff00000, RZ, 0xc0, !PT ;  /* 0x7ff000000f157812 */ /* 0x000fe200078ec0ff */
[----:B------:R-:W-:-:S03]  /*1380*/  IMAD.MOV.U32 R20, RZ, RZ, RZ ;  /* 0x000000ffff147224 */ /* 0x000fc600078e00ff */
[----:B------:R-:W-:-:S04]  /*1390*/  ISETP.GE.U32.AND P2, PT, R6, R21, PT ;  /* 0x000000150600720c */ /* 0x000fc80003f46070 */
[----:B------:R-:W-:-:S04]  /*13a0*/  SEL R21, R7, 0x63400000, !P2 ;  /* 0x6340000007157807 */ /* 0x000fc80005000000 */
[----:B------:R-:W-:-:S04]  /*13b0*/  LOP3.LUT R21, R21, 0x80000000, R5, 0xf8, !PT ;  /* 0x8000000015157812 */ /* 0x000fc800078ef805 */
[----:B------:R-:W-:-:S06]  /*13c0*/  LOP3.LUT R21, R21, 0x100000, RZ, 0xfc, !PT ;  /* 0x0010000015157812 */ /* 0x000fcc00078efcff */
[----:B------:R-:W-:-:S10]  /*13d0*/  DFMA R16, R16, 2, -R20 ;  /* 0x400000001010782b */ /* 0x000fd40000000814 */
[----:B------:R-:W-:-:S07]  /*13e0*/  LOP3.LUT R8, R17, 0x7ff00000, RZ, 0xc0, !PT ;  /* 0x7ff0000011087812 */ /* 0x000fce00078ec0ff */
.L_x_25:
[----:B------:R-:W-:Y:S01]  /*13f0*/  @!P1 LOP3.LUT R9, R13, 0x7ff00000, RZ, 0xc0, !PT ;  /* 0x7ff000000d099812 */ /* 0x000fe200078ec0ff */
[----:B------:R-:W-:Y:S01]  /*1400*/  VIADD R22, R8, 0xffffffff ;  /* 0xffffffff08167836 */ /* 0x000fe20000000000 */
[----:B------:R-:W-:Y:S01]  /*1410*/  DMUL R20, R18, R16 ;  /* 0x0000001012147228 */ /* 0x000fe20000000000 */
[----:B------:R-:W-:Y:S02]  /*1420*/  BSSY.RECONVERGENT B3, `(.L_x_26) ;  /* 0x0000037000037945 */ /* 0x000fe40003800200 */
[----:B------:R-:W-:Y:S01]  /*1430*/  VIADD R30, R9, 0xffffffff ;  /* 0xffffffff091e7836 */ /* 0x000fe20000000000 */
[----:B------:R-:W-:-:S04]  /*1440*/  ISETP.GT.U32.AND P1, PT, R22, 0x7feffffe, PT ;  /* 0x7feffffe1600780c */ /* 0x000fc80003f24070 */
[----:B------:R-:W-:Y:S01]  /*1450*/  ISETP.GT.U32.OR P1, PT, R30, 0x7feffffe, P1 ;  /* 0x7feffffe1e00780c */ /* 0x000fe20000f24470 */
[----:B------:R-:W-:-:S08]  /*1460*/  DFMA R22, R20, -R12, R16 ;  /* 0x8000000c1416722b */ /* 0x000fd00000000010 */
[----:B------:R-:W-:-:S04]  /*1470*/  DFMA R22, R18, R22, R20 ;  /* 0x000000161216722b */ /* 0x000fc80000000014 */
[----:B------:R-:W-:Y:S07]  /*1480*/  @P1 BRA `(.L_x_27) ;  /* 0x00000000006c1947 */ /* 0x000fee0003800000 */
[----:B------:R-:W-:-:S04]  /*1490*/  LOP3.LUT R9, R15, 0x7ff00000, RZ, 0xc0, !PT ;  /* 0x7ff000000f097812 */ /* 0x000fc800078ec0ff */
[CC--:B------:R-:W-:Y:S02]  /*14a0*/  VIADDMNMX R8, R6.reuse, -R9.reuse, 0xb9600000, !PT ;  /* 0xb960000006087446 */ /* 0x0c0fe40007800909 */
[----:B------:R-:W-:Y:S02]  /*14b0*/  ISETP.GE.U32.AND P1, PT, R6, R9, PT ;  /* 0x000000090600720c */ /* 0x000fe40003f26070 */
[----:B------:R-:W-:Y:S01]  /*14c0*/  VIMNMX R6, PT, PT, R8, 0x46a00000, PT ;  /* 0x46a0000008067848 */ /* 0x000fe20003fe0100 */
[----:B------:R-:W-:Y:S01]  /*14d0*/  IMAD.MOV.U32 R8, RZ, RZ, RZ ;  /* 0x000000ffff087224 */ /* 0x000fe200078e00ff */
[----:B------:R-:W-:-:S05]  /*14e0*/  SEL R7, R7, 0x63400000, !P1 ;  /* 0x6340000007077807 */ /* 0x000fca0004800000 */
[----:B------:R-:W-:-:S04]  /*14f0*/  IMAD.IADD R6, R6, 0x1, -R7 ;  /* 0x0000000106067824 */ /* 0x000fc800078e0a07 */
[----:B------:R-:W-:-:S06]  /*1500*/  VIADD R9, R6, 0x7fe00000 ;  /* 0x7fe0000006097836 */ /* 0x000fcc0000000000 */
[----:B------:R-:W-:-:S10]  /*1510*/  DMUL R18, R22, R8 ;  /* 0x0000000816127228 */ /* 0x000fd40000000000 */
[----:B------:R-:W-:-:S13]  /*1520*/  FSETP.GTU.AND P1, PT, |R19|, 1.469367938527859385e-39, PT ;  /* 0x001000001300780b */ /* 0x000fda0003f2c200 */
[----:B------:R-:W-:Y:S05]  /*1530*/  @P1 BRA `(.L_x_28) ;  /* 0x0000000000941947 */ /* 0x000fea0003800000 */
[----:B------:R-:W-:-:S06]  /*1540*/  DFMA R12, R22, -R12, R16 ;  /* 0x8000000c160c722b */ /* 0x000fcc0000000010 */
[----:B------:R-:W-:-:S04]  /*1550*/  IMAD.MOV.U32 R12, RZ, RZ, RZ ;  /* 0x000000ffff0c7224 */ /* 0x000fc800078e00ff */
[C---:B------:R-:W-:Y:S02]  /*1560*/  FSETP.NEU.AND P1, PT, R13.reuse, RZ, PT ;  /* 0x000000ff0d00720b */ /* 0x040fe40003f2d000 */
[----:B------:R-:W-:-:S04]  /*1570*/  LOP3.LUT R15, R13, 0x80000000, R15, 0x48, !PT ;  /* 0x800000000d0f7812 */ /* 0x000fc800078e480f */
[----:B------:R-:W-:-:S07]  /*1580*/  LOP3.LUT R13, R15, R9, RZ, 0xfc, !PT ;  /* 0x000000090f0d7212 */ /* 0x000fce00078efcff */
[----:B------:R-:W-:Y:S05]  /*1590*/  @!P1 BRA `(.L_x_28) ;  /* 0x00000000007c9947 */ /* 0x000fea0003800000 */
[----:B------:R-:W-:Y:S01]  /*15a0*/  IMAD.MOV R9, RZ, RZ, -R6 ;  /* 0x000000ffff097224 */ /* 0x000fe200078e0a06 */
[----:B------:R-:W-:Y:S01]  /*15b0*/  DMUL.RP R12, R22, R12 ;  /* 0x0000000c160c7228 */ /* 0x000fe20000008000 */
[----:B------:R-:W-:Y:S01]  /*15c0*/  IMAD.MOV.U32 R8, RZ, RZ, RZ ;  /* 0x000000ffff087224 */ /* 0x000fe200078e00ff */
[----:B------:R-:W-:-:S05]  /*15d0*/  IADD3 R7, PT, PT, -R6, -0x43300000, RZ ;  /* 0xbcd0000006077810 */ /* 0x000fca0007ffe1ff */
[----:B------:R-:W-:-:S03]  /*15e0*/  DFMA R8, R18, -R8, R22 ;  /* 0x800000081208722b */ /* 0x000fc60000000016 */
[----:B------:R-:W-:-:S07]  /*15f0*/  LOP3.LUT R15, R13, R15, RZ, 0x3c, !PT ;  /* 0x0000000f0d0f7212 */ /* 0x000fce00078e3cff */
[----:B------:R-:W-:-:S04]  /*1600*/  FSETP.NEU.AND P1, PT, |R9|, R7, PT ;  /* 0x000000070900720b */ /* 0x000fc80003f2d200 */
[----:B------:R-:W-:Y:S02]  /*1610*/  FSEL R18, R12, R18, !P1 ;  /* 0x000000120c127208 */ /* 0x000fe40004800000 */
[----:B------:R-:W-:Y:S01]  /*1620*/  FSEL R19, R15, R19, !P1 ;  /* 0x000000130f137208 */ /* 0x000fe20004800000 */
[----:B------:R-:W-:Y:S06]  /*1630*/  BRA `(.L_x_28) ;  /* 0x0000000000547947 */ /* 0x000fec0003800000 */
.L_x_27:
[----:B------:R-:W-:-:S14]  /*1640*/  DSETP.NAN.AND P1, PT, R4, R4, PT ;  /* 0x000000040400722a */ /* 0x000fdc0003f28000 */
[----:B------:R-:W-:Y:S05]  /*1650*/  @P1 BRA `(.L_x_29) ;  /* 0x0000000000441947 */ /* 0x000fea0003800000 */
[----:B------:R-:W-:-:S14]  /*1660*/  DSETP.NAN.AND P1, PT, R14, R14, PT ;  /* 0x0000000e0e00722a */ /* 0x000fdc0003f28000 */
[----:B------:R-:W-:Y:S05]  /*1670*/  @P1 BRA `(.L_x_30) ;  /* 0x0000000000301947 */ /* 0x000fea0003800000 */
[----:B------:R-:W-:Y:S01]  /*1680*/  ISETP.NE.AND P1, PT, R8, R9, PT ;  /* 0x000000090800720c */ /* 0x000fe20003f25270 */
[----:B------:R-:W-:Y:S02]  /*1690*/  IMAD.MOV.U32 R18, RZ, RZ, 0x0 ;  /* 0x00000000ff127424 */ /* 0x000fe400078e00ff */
[----:B------:R-:W-:-:S10]  /*16a0*/  IMAD.MOV.U32 R19, RZ, RZ, -0x80000 ;  /* 0xfff80000ff137424 */ /* 0x000fd400078e00ff */
[----:B------:R-:W-:Y:S05]  /*16b0*/  @!P1 BRA `(.L_x_28) ;  /* 0x0000000000349947 */ /* 0x000fea0003800000 */
[----:B------:R-:W-:Y:S02]  /*16c0*/  ISETP.NE.AND P1, PT, R8, 0x7ff00000, PT ;  /* 0x7ff000000800780c */ /* 0x000fe40003f25270 */
[----:B------:R-:W-:Y:S02]  /*16d0*/  LOP3.LUT R19, R5, 0x80000000, R15, 0x48, !PT ;  /* 0x8000000005137812 */ /* 0x000fe400078e480f */
[----:B------:R-:W-:-:S13]  /*16e0*/  ISETP.EQ.OR P1, PT, R9, RZ, !P1 ;  /* 0x000000ff0900720c */ /* 0x000fda0004f22670 */
[----:B------:R-:W-:Y:S01]  /*16f0*/  @P1 LOP3.LUT R6, R19, 0x7ff00000, RZ, 0xfc, !PT ;  /* 0x7ff0000013061812 */ /* 0x000fe200078efcff */
[----:B------:R-:W-:Y:S02]  /*1700*/  @!P1 IMAD.MOV.U32 R18, RZ, RZ, RZ ;  /* 0x000000ffff129224 */ /* 0x000fe400078e00ff */
[----:B------:R-:W-:Y:S02]  /*1710*/  @P1 IMAD.MOV.U32 R18, RZ, RZ, RZ ;  /* 0x000000ffff121224 */ /* 0x000fe400078e00ff */
[----:B------:R-:W-:Y:S01]  /*1720*/  @P1 IMAD.MOV.U32 R19, RZ, RZ, R6 ;  /* 0x000000ffff131224 */ /* 0x000fe200078e0006 */
[----:B------:R-:W-:Y:S06]  /*1730*/  BRA `(.L_x_28) ;  /* 0x0000000000147947 */ /* 0x000fec0003800000 */
.L_x_30:
[----:B------:R-:W-:Y:S01]  /*1740*/  LOP3.LUT R19, R15, 0x80000, RZ, 0xfc, !PT ;  /* 0x000800000f137812 */ /* 0x000fe200078efcff */
[----:B------:R-:W-:Y:S01]  /*1750*/  IMAD.MOV.U32 R18, RZ, RZ, R14 ;  /* 0x000000ffff127224 */ /* 0x000fe200078e000e */
[----:B------:R-:W-:Y:S06]  /*1760*/  BRA `(.L_x_28) ;  /* 0x0000000000087947 */ /* 0x000fec0003800000 */
.L_x_29:
[----:B------:R-:W-:Y:S01]  /*1770*/  LOP3.LUT R19, R5, 0x80000, RZ, 0xfc, !PT ;  /* 0x0008000005137812 */ /* 0x000fe200078efcff */
[----:B------:R-:W-:-:S07]  /*1780*/  IMAD.MOV.U32 R18, RZ, RZ, R4 ;  /* 0x000000ffff127224 */ /* 0x000fce00078e0004 */
.L_x_28:
[----:B------:R-:W-:Y:S05]  /*1790*/  BSYNC.RECONVERGENT B3 ;  /* 0x0000000000037941 */ /* 0x000fea0003800200 */
.L_x_26:
[----:B------:R-:W-:Y:S02]  /*17a0*/  IMAD.MOV.U32 R6, RZ, RZ, R0 ;  /* 0x000000ffff067224 */ /* 0x000fe400078e0000 */
[----:B------:R-:W-:Y:S02]  /*17b0*/  IMAD.MOV.U32 R7, RZ, RZ, 0x0 ;  /* 0x00000000ff077424 */ /* 0x000fe400078e00ff */
[----:B------:R-:W-:Y:S02]  /*17c0*/  IMAD.MOV.U32 R8, RZ, RZ, R18 ;  /* 0x000000ffff087224 */ /* 0x000fe400078e0012 */
[----:B------:R-:W-:Y:S01]  /*17d0*/  IMAD.MOV.U32 R9, RZ, RZ, R19 ;  /* 0x000000ffff097224 */ /* 0x000fe200078e0013 */
[----:B------:R-:W-:Y:S06]  /*17e0*/  RET.REL.NODEC R6 `(_Z16PiEstSingleBlocklPd) ;  /* 0xffffffe806047950 */ /* 0x000fec0003c3ffff */
        .weak           $__internal_2_$__cuda_sm20_div_u64
        .type           $__internal_2_$__cuda_sm20_div_u64,@function
        .size           $__internal_2_$__cuda_sm20_div_u64,(.L_x_34 - $__internal_2_$__cuda_sm20_div_u64)
$__internal_2_$__cuda_sm20_div_u64:
[----:B------:R-:W-:Y:S02]  /*17f0*/  IMAD.MOV.U32 R14, RZ, RZ, R3 ;  /* 0x000000ffff0e7224 */ /* 0x000fe400078e0003 */
[----:B------:R-:W-:-:S04]  /*1800*/  IMAD.MOV.U32 R15, RZ, RZ, RZ ;  /* 0x000000ffff0f7224 */ /* 0x000fc800078e00ff */
[----:B------:R-:W0:Y:S08]  /*1810*/  I2F.U64.RP R5, R14 ;  /* 0x0000000e00057312 */ /* 0x000e300000309000 */
[----:B0-----:R-:W0:Y:S02]  /*1820*/  MUFU.RCP R5, R5 ;  /* 0x0000000500057308 */ /* 0x001e240000001000 */
[----:B0-----:R-:W-:-:S06]  /*1830*/  VIADD R8, R5, 0x1ffffffe ;  /* 0x1ffffffe05087836 */ /* 0x001fcc0000000000 */
[----:B------:R-:W0:Y:S02]  /*1840*/  F2I.U64.TRUNC R8, R8 ;  /* 0x0000000800087311 */ /* 0x000e24000020d800 */
[----:B0-----:R-:W-:-:S04]  /*1850*/  IMAD.WIDE.U32 R12, R8, R3, RZ ;  /* 0x00000003080c7225 */ /* 0x001fc800078e00ff */
[----:B------:R-:W-:Y:S01]  /*1860*/  IMAD R13, R9, R3, R13 ;  /* 0x00000003090d7224 */ /* 0x000fe200078e020d */
[----:B------:R-:W-:-:S05]  /*1870*/  IADD3 R7, P0, PT, RZ, -R12, RZ ;  /* 0x8000000cff077210 */ /* 0x000fca0007f1e0ff */
[----:B------:R-:W-:-:S04]  /*1880*/  IMAD.HI.U32 R12, R8, R7, RZ ;  /* 0x00000007080c7227 */ /* 0x000fc800078e00ff */
[----:B------:R-:W-:Y:S02]  /*1890*/  IMAD.X R17, RZ, RZ, ~R13, P0 ;  /* 0x000000ffff117224 */ /* 0x000fe400000e0e0d */
[----:B------:R-:W-:Y:S02]  /*18a0*/  IMAD.MOV.U32 R13, RZ, RZ, R8 ;  /* 0x000000ffff0d7224 */ /* 0x000fe400078e0008 */
[-C--:B------:R-:W-:Y:S02]  /*18b0*/  IMAD R15, R9, R17.reuse, RZ ;  /* 0x00000011090f7224 */ /* 0x080fe400078e02ff */
[----:B------:R-:W-:-:S04]  /*18c0*/  IMAD.WIDE.U32 R12, P0, R8, R17, R12 ;  /* 0x00000011080c7225 */ /* 0x000fc8000780000c */
[----:B------:R-:W-:-:S04]  /*18d0*/  IMAD.HI.U32 R5, R9, R17, RZ ;  /* 0x0000001109057227 */ /* 0x000fc800078e00ff */
[----:B------:R-:W-:-:S04]  /*18e0*/  IMAD.HI.U32 R12, P1, R9, R7, R12 ;  /* 0x00000007090c7227 */ /* 0x000fc8000782000c */
[----:B------:R-:W-:Y:S01]  /*18f0*/  IMAD.X R5, R5, 0x1, R9, P0 ;  /* 0x0000000105057824 */ /* 0x000fe200000e0609 */
[----:B------:R-:W-:-:S04]  /*1900*/  IADD3 R13, P2, PT, R15, R12, RZ ;  /* 0x0000000c0f0d7210 */ /* 0x000fc80007f5e0ff */
[----:B------:R-:W-:Y:S01]  /*1910*/  IADD3.X R5, PT, PT, RZ, RZ, R5, P2, P1 ;  /* 0x000000ffff057210 */ /* 0x000fe200017e2405 */
[----:B------:R-:W-:-:S03]  /*1920*/  IMAD.WIDE.U32 R8, R13, R3, RZ ;  /* 0x000000030d087225 */ /* 0x000fc600078e00ff */
[----:B------:R-:W-:Y:S01]  /*1930*/  IADD3 R7, P0, PT, RZ, -R8, RZ ;  /* 0x80000008ff077210 */ /* 0x000fe20007f1e0ff */
[----:B------:R-:W-:Y:S02]  /*1940*/  IMAD R8, R5, R3, R9 ;  /* 0x0000000305087224 */ /* 0x000fe400078e0209 */
[----:B------:R-:W-:Y:S02]  /*1950*/  IMAD.MOV.U32 R9, RZ, RZ, RZ ;  /* 0x000000ffff097224 */ /* 0x000fe400078e00ff */
[----:B------:R-:W-:-:S04]  /*1960*/  IMAD.HI.U32 R12, R13, R7, RZ ;  /* 0x000000070d0c7227 */ /* 0x000fc800078e00ff */
[----:B------:R-:W-:-:S04]  /*1970*/  IMAD.X R8, RZ, RZ, ~R8, P0 ;  /* 0x000000ffff087224 */ /* 0x000fc800000e0e08 */
[----:B------:R-:W-:-:S04]  /*1980*/  IMAD.WIDE.U32 R12, P0, R13, R8, R12 ;  /* 0x000000080d0c7225 */ /* 0x000fc8000780000c */
[C---:B------:R-:W-:Y:S02]  /*1990*/  IMAD R14, R5.reuse, R8, RZ ;  /* 0x00000008050e7224 */ /* 0x040fe400078e02ff */
[----:B------:R-:W-:-:S04]  /*19a0*/  IMAD.HI.U32 R7, P1, R5, R7, R12 ;  /* 0x0000000705077227 */ /* 0x000fc8000782000c */
[----:B------:R-:W-:Y:S01]  /*19b0*/  IMAD.HI.U32 R8, R5, R8, RZ ;  /* 0x0000000805087227 */ /* 0x000fe200078e00ff */
[----:B------:R-:W-:-:S03]  /*19c0*/  IADD3 R7, P2, PT, R14, R7, RZ ;  /* 0x000000070e077210 */ /* 0x000fc60007f5e0ff */
[----:B------:R-:W-:Y:S02]  /*19d0*/  IMAD.X R5, R8, 0x1, R5, P0 ;  /* 0x0000000108057824 */ /* 0x000fe400000e0605 */
[----:B------:R-:W-:-:S03]  /*19e0*/  IMAD.HI.U32 R8, R7, R0, RZ ;  /* 0x0000000007087227 */ /* 0x000fc600078e00ff */
[----:B------:R-:W-:Y:S01]  /*19f0*/  IADD3.X R5, PT, PT, RZ, RZ, R5, P2, P1 ;  /* 0x000000ffff057210 */ /* 0x000fe200017e2405 */
[----:B------:R-:W-:-:S04]  /*1a00*/  IMAD.WIDE.U32 R8, R7, R4, R8 ;  /* 0x0000000407087225 */ /* 0x000fc800078e0008 */
[C---:B------:R-:W-:Y:S02]  /*1a10*/  IMAD R7, R5.reuse, R4, RZ ;  /* 0x0000000405077224 */ /* 0x040fe400078e02ff */
[----:B------:R-:W-:-:S04]  /*1a20*/  IMAD.HI.U32 R8, P0, R5, R0, R8 ;  /* 0x0000000005087227 */ /* 0x000fc80007800008 */
[----:B------:R-:W-:Y:S01]  /*1a30*/  IMAD.HI.U32 R5, R5, R4, RZ ;  /* 0x0000000405057227 */ /* 0x000fe200078e00ff */
[----:B------:R-:W-:-:S03]  /*1a40*/  IADD3 R12, P1, PT, R7, R8, RZ ;  /* 0x00000008070c7210 */ /* 0x000fc60007f3e0ff */
[----:B------:R-:W-:Y:S02]  /*1a50*/  IMAD.X R5, RZ, RZ, R5, P0 ;  /* 0x000000ffff057224 */ /* 0x000fe400000e0605 */
[----:B------:R-:W-:-:S04]  /*1a60*/  IMAD.WIDE.U32 R8, R12, R3, RZ ;  /* 0x000000030c087225 */ /* 0x000fc800078e00ff */
[----:B------:R-:W-:Y:S01]  /*1a70*/  IMAD.X R5, RZ, RZ, R5, P1 ;  /* 0x000000ffff057224 */ /* 0x000fe200008e0605 */
[----:B------:R-:W-:-:S03]  /*1a80*/  IADD3 R14, P0, PT, -R8, R0, RZ ;  /* 0x00000000080e7210 */ /* 0x000fc60007f1e1ff */
[----:B------:R-:W-:-:S04]  /*1a90*/  IMAD R7, R5, R3, R9 ;  /* 0x0000000305077224 */ /* 0x000fc800078e0209 */
[----:B------:R-:W-:Y:S01]  /*1aa0*/  IMAD.X R9, R4, 0x1, ~R7, P0 ;  /* 0x0000000104097824 */ /* 0x000fe200000e0e07 */
[----:B------:R-:W-:Y:S02]  /*1ab0*/  ISETP.GE.U32.AND P0, PT, R14, R3, PT ;  /* 0x000000030e00720c */ /* 0x000fe40003f06070 */
[----:B------:R-:W-:Y:S02]  /*1ac0*/  IADD3 R7, P2, PT, R12, 0x1, RZ ;  /* 0x000000010c077810 */ /* 0x000fe40007f5e0ff */
[-C--:B------:R-:W-:Y:S02]  /*1ad0*/  IADD3 R4, P1, PT, -R3, R14.reuse, RZ ;  /* 0x0000000e03047210 */ /* 0x080fe40007f3e1ff */
[C---:B------:R-:W-:Y:S01]  /*1ae0*/  ISETP.GE.U32.AND.EX P0, PT, R9.reuse, RZ, PT, P0 ;  /* 0x000000ff0900720c */ /* 0x040fe20003f06100 */
[----:B------:R-:W-:Y:S01]  /*1af0*/  IMAD.X R0, RZ, RZ, R5, P2 ;  /* 0x000000ffff007224 */ /* 0x000fe200010e0605 */
[----:B------:R-:W-:Y:S02]  /*1b00*/  IADD3.X R8, PT, PT, R9, -0x1, RZ, P1, !PT ;  /* 0xffffffff09087810 */ /* 0x000fe40000ffe4ff */
[----:B------:R-:W-:-:S02]  /*1b10*/  SEL R4, R4, R14, P0 ;  /* 0x0000000e04047207 */ /* 0x000fc40000000000 */
[----:B------:R-:W-:Y:S02]  /*1b20*/  SEL R7, R7, R12, P0 ;  /* 0x0000000c07077207 */ /* 0x000fe40000000000 */
[----:B------:R-:W-:Y:S02]  /*1b30*/  SEL R8, R8, R9, P0 ;  /* 0x0000000908087207 */ /* 0x000fe40000000000 */
[----:B------:R-:W-:Y:S02]  /*1b40*/  SEL R0, R0, R5, P0 ;  /* 0x0000000500007207 */ /* 0x000fe40000000000 */
[----:B------:R-:W-:Y:S02]  /*1b50*/  ISETP.GE.U32.AND P0, PT, R4, R3, PT ;  /* 0x000000030400720c */ /* 0x000fe40003f06070 */
[----:B------:R-:W-:Y:S02]  /*1b60*/  IADD3 R4, P2, PT, R7, 0x1, RZ ;  /* 0x0000000107047810 */ /* 0x000fe40007f5e0ff */
[----:B------:R-:W-:-:S02]  /*1b70*/  ISETP.GE.U32.AND.EX P0, PT, R8, RZ, PT, P0 ;  /* 0x000000ff0800720c */ /* 0x000fc40003f06100 */
[----:B------:R-:W-:Y:S01]  /*1b80*/  ISETP.NE.U32.AND P1, PT, R3, RZ, PT ;  /* 0x000000ff0300720c */ /* 0x000fe20003f25070 */
[----:B------:R-:W-:Y:S01]  /*1b90*/  IMAD.X R5, RZ, RZ, R0, P2 ;  /* 0x000000ffff057224 */ /* 0x000fe200010e0600 */
[----:B------:R-:W-:Y:S01]  /*1ba0*/  SEL R4, R4, R7, P0 ;  /* 0x0000000704047207 */ /* 0x000fe20000000000 */
[----:B------:R-:W-:Y:S01]  /*1bb0*/  IMAD.MOV.U32 R7, RZ, RZ, 0x0 ;  /* 0x00000000ff077424 */ /* 0x000fe200078e00ff */
[----:B------:R-:W-:Y:S02]  /*1bc0*/  ISETP.NE.AND.EX P1, PT, RZ, RZ, PT, P1 ;  /* 0x000000ffff00720c */ /* 0x000fe40003f25310 */
[----:B------:R-:W-:Y:S02]  /*1bd0*/  SEL R5, R5, R0, P0 ;  /* 0x0000000005057207 */ /* 0x000fe40000000000 */
[----:B------:R-:W-:Y:S02]  /*1be0*/  SEL R4, R4, 0xffffffff, P1 ;  /* 0xffffffff04047807 */ /* 0x000fe40000800000 */
[----:B------:R-:W-:Y:S01]  /*1bf0*/  SEL R5, R5, 0xffffffff, P1 ;  /* 0xffffffff05057807 */ /* 0x000fe20000800000 */
[----:B------:R-:W-:Y:S06]  /*1c00*/  RET.REL.NODEC R6 `(_Z16PiEstSingleBlocklPd) ;  /* 0xffffffe006fc7950 */ /* 0x000fec0003c3ffff */
.L_x_31:
[----:B------:R-:W-:-:S00]  /*1c10*/  BRA `(.L_x_31) ;  /* 0xfffffffc00fc7947 */ /* 0x000fc0000383ffff */
[----:B------:R-:W-:-:S00]  /*1c20*/  NOP ;  /* 0x0000000000007918 */ /* 0x000fc00000000000 */
        /* <DEDUP_REMOVED lines=13> */
.L_x_34:


//--------------------- .nv.shared._Z16PiEstSingleBlocklPd --------------------------
	.section	.nv.shared._Z16PiEstSingleBlocklPd,"aw",@nobits
	.sectionflags	@""
	.align	8
.nv.shared._Z16PiEstSingleBlocklPd:
	.zero		9216


//--------------------- .nv.shared.reserved.0     --------------------------
	.section	.nv.shared.reserved.0,"aw",@nobits
	.weak		__nv_reservedSMEM_offset_0_alias
	.size		__nv_reservedSMEM_offset_0_alias, 0, 64
	.other		__nv_reservedSMEM_offset_0_alias,@"STO_CUDA_RESERVED_SHARED STV_DEFAULT"
__nv_reservedSMEM_offset_0_alias:
	.zero		0
	.zero		64


//--------------------- .nv.constant0._Z16PiEstSingleBlocklPd --------------------------
	.section	.nv.constant0._Z16PiEstSingleBlocklPd,"a",@progbits
	.sectionflags	@""
	.align	4
.nv.constant0._Z16PiEstSingleBlocklPd:
	.zero		912


//--------------------- SYMBOLS --------------------------

	.type		.nv.reservedSmem.offset0,@object
	.size		.nv.reservedSmem.offset0,0x4
	.type		.nv.reservedSmem.cap,@object
	.size		.nv.reservedSmem.cap,0x4
